//
// Generated by NVIDIA NVVM Compiler
//
// Compiler Build ID: CL-36424714
// Cuda compilation tools, release 13.0, V13.0.88
// Based on NVVM 20.0.0
//

.version 9.0
.target sm_100
.address_size 64

	// .globl	_Z10checkSeedsPyPiS0_
.extern .func  (.param .b32 func_retval0) vprintf
(
	.param .b64 vprintf_param_0,
	.param .b64 vprintf_param_1
)
;
.global .align 1 .b8 $str[15] = {37, 108, 108, 117, 32, 37, 100, 32, 37, 100, 32, 37, 100, 10};

.visible .entry _Z10checkSeedsPyPiS0_(
	.param .u64 .ptr .align 1 _Z10checkSeedsPyPiS0__param_0,
	.param .u64 .ptr .align 1 _Z10checkSeedsPyPiS0__param_1,
	.param .u64 .ptr .align 1 _Z10checkSeedsPyPiS0__param_2
)
{
	.local .align 8 .b8 	__local_depot0[24];
	.reg .b64 	%SP;
	.reg .b64 	%SPL;
	.reg .pred 	%p<25>;
	.reg .b32 	%r<49>;
	.reg .b64 	%rd<73>;
	.reg .b64 	%fd<8>;

	mov.u64 	%SPL, __local_depot0;
	cvta.local.u64 	%SP, %SPL;
	ld.param.u64 	%rd16, [_Z10checkSeedsPyPiS0__param_0];
	ld.param.u64 	%rd14, [_Z10checkSeedsPyPiS0__param_1];
	ld.param.u64 	%rd15, [_Z10checkSeedsPyPiS0__param_2];
	cvta.to.global.u64 	%rd17, %rd16;
	ld.global.u64 	%rd18, [%rd17];
	mov.u32 	%r20, %tid.x;
	cvt.u64.u32 	%rd19, %r20;
	mov.u32 	%r21, %ctaid.x;
	shl.b32 	%r22, %r21, 8;
	cvt.u64.u32 	%rd20, %r22;
	add.s64 	%rd21, %rd20, %rd19;
	add.s64 	%rd1, %rd21, %rd18;
	setp.gt.u64 	%p1, %rd1, 999999999999;
	@%p1 bra 	$L__BB0_15;
	add.u64 	%rd22, %SP, 0;
	add.u64 	%rd2, %SPL, 0;
	cvta.to.global.u64 	%rd23, %rd15;
	cvta.to.global.u64 	%rd24, %rd14;
	xor.b64  	%rd25, %rd1, 25214903917;
	mad.lo.s64 	%rd26, %rd25, 25214903917, 11;
	shl.b64 	%rd27, %rd26, 16;
	and.b64  	%rd28, %rd27, -4294967296;
	mad.lo.s64 	%rd29, %rd25, -4962768464777773056, 18177323374870528;
	shr.s64 	%rd30, %rd29, 32;
	add.s64 	%rd31, %rd30, %rd28;
	shr.u64 	%rd32, %rd31, 63;
	add.s64 	%rd33, %rd31, %rd32;
	or.b64  	%rd3, %rd33, 1;
	mad.lo.s64 	%rd34, %rd25, 2360119957213856949, 2389171320405252413;
	shl.b64 	%rd35, %rd34, 16;
	and.b64  	%rd36, %rd35, -4294967296;
	shr.u64 	%rd37, %rd34, 41;
	and.b64  	%rd38, %rd37, 127;
	add.s64 	%rd39, %rd38, 160;
	cvt.rn.f64.u64 	%fd1, %rd39;
	mad.lo.s64 	%rd40, %rd25, 3669157353880616960, 3258481619492929536;
	shr.s64 	%rd41, %rd40, 32;
	add.s64 	%rd42, %rd41, %rd36;
	shr.u64 	%rd43, %rd42, 63;
	add.s64 	%rd44, %rd42, %rd43;
	or.b64  	%rd4, %rd44, 1;
	shr.u64 	%rd45, %rd26, 36;
	and.b64  	%rd46, %rd45, 4092;
	add.s64 	%rd47, %rd23, %rd46;
	ld.global.u32 	%r23, [%rd47];
	cvt.rn.f64.s32 	%fd2, %r23;
	mul.f64 	%fd3, %fd1, %fd2;
	mul.f64 	%fd4, %fd3, 0d3F20000000000000;
	cvt.rzi.s32.f64 	%r24, %fd4;
	add.s64 	%rd48, %rd24, %rd46;
	ld.global.u32 	%r25, [%rd48];
	cvt.rn.f64.s32 	%fd5, %r25;
	mul.f64 	%fd6, %fd1, %fd5;
	mul.f64 	%fd7, %fd6, 0d3F20000000000000;
	cvt.rzi.s32.f64 	%r1, %fd7;
	add.s32 	%r46, %r24, -6;
	add.s32 	%r3, %r24, 6;
	add.s32 	%r4, %r1, -6;
	add.s32 	%r5, %r1, 6;
$L__BB0_2:
	cvt.s64.s32 	%rd49, %r46;
	mul.lo.s64 	%rd5, %rd3, %rd49;
	mov.u32 	%r47, %r1;
	mov.u32 	%r48, %r4;
$L__BB0_3:
	mov.u32 	%r7, %r47;
	cvt.s64.s32 	%rd50, %r48;
	mad.lo.s64 	%rd51, %rd4, %rd50, %rd5;
	xor.b64  	%rd52, %rd1, %rd51;
	xor.b64  	%rd53, %rd52, 25214903917;
	mad.lo.s64 	%rd54, %rd53, 124279299069389, 17284510777187;
	and.b64  	%rd55, %rd54, 281474976710655;
	setp.lt.u64 	%p2, %rd55, 253327479039591;
	selp.u32 	%r26, 1, 0, %p2;
	mad.lo.s64 	%rd6, %rd53, -5404846880058526135, 4503013659334061874;
	and.b64  	%rd56, %rd6, 281474976710655;
	setp.lt.u64 	%p3, %rd56, 253327479039591;
	selp.u32 	%r27, 1, 0, %p3;
	add.s32 	%r9, %r27, %r26;
	and.pred  	%p4, %p2, %p3;
	@%p4 bra 	$L__BB0_13;
	mad.lo.s64 	%rd7, %rd6, 25214903917, 11;
	and.b64  	%rd57, %rd7, 281474976710655;
	setp.lt.u64 	%p5, %rd57, 253327479039591;
	selp.u32 	%r28, 1, 0, %p5;
	add.s32 	%r10, %r9, %r28;
	setp.gt.u32 	%p6, %r10, 1;
	@%p6 bra 	$L__BB0_13;
	mad.lo.s64 	%rd8, %rd7, 25214903917, 11;
	and.b64  	%rd58, %rd8, 281474976710655;
	setp.lt.u64 	%p7, %rd58, 253327479039591;
	selp.u32 	%r29, 1, 0, %p7;
	add.s32 	%r11, %r10, %r29;
	setp.gt.u32 	%p8, %r11, 1;
	@%p8 bra 	$L__BB0_13;
	mad.lo.s64 	%rd9, %rd8, 25214903917, 11;
	and.b64  	%rd59, %rd9, 281474976710655;
	setp.lt.u64 	%p9, %rd59, 253327479039591;
	selp.u32 	%r30, 1, 0, %p9;
	add.s32 	%r12, %r11, %r30;
	setp.gt.u32 	%p10, %r12, 1;
	@%p10 bra 	$L__BB0_13;
	mad.lo.s64 	%rd10, %rd9, 25214903917, 11;
	and.b64  	%rd60, %rd10, 281474976710655;
	setp.lt.u64 	%p11, %rd60, 253327479039591;
	selp.u32 	%r31, 1, 0, %p11;
	add.s32 	%r13, %r12, %r31;
	setp.gt.u32 	%p12, %r13, 1;
	@%p12 bra 	$L__BB0_13;
	mad.lo.s64 	%rd11, %rd10, 25214903917, 11;
	and.b64  	%rd61, %rd11, 281474976710655;
	setp.lt.u64 	%p13, %rd61, 253327479039591;
	selp.u32 	%r32, 1, 0, %p13;
	add.s32 	%r14, %r13, %r32;
	setp.gt.u32 	%p14, %r14, 1;
	@%p14 bra 	$L__BB0_13;
	mad.lo.s64 	%rd12, %rd11, 25214903917, 11;
	and.b64  	%rd62, %rd12, 281474976710655;
	setp.lt.u64 	%p15, %rd62, 253327479039591;
	selp.u32 	%r33, 1, 0, %p15;
	add.s32 	%r15, %r14, %r33;
	setp.gt.u32 	%p16, %r15, 1;
	@%p16 bra 	$L__BB0_13;
	mad.lo.s64 	%rd13, %rd12, 25214903917, 11;
	and.b64  	%rd63, %rd13, 281474976710655;
	setp.lt.u64 	%p17, %rd63, 253327479039591;
	selp.u32 	%r34, 1, 0, %p17;
	add.s32 	%r16, %r15, %r34;
	setp.gt.u32 	%p18, %r16, 1;
	@%p18 bra 	$L__BB0_13;
	mad.lo.s64 	%rd64, %rd13, 25214903917, 11;
	and.b64  	%rd65, %rd64, 281474976710655;
	setp.lt.u64 	%p19, %rd65, 253327479039591;
	selp.u32 	%r35, 1, 0, %p19;
	add.s32 	%r36, %r16, %r35;
	mad.lo.s64 	%rd66, %rd13, 8602081037417187945, 277363943098;
	and.b64  	%rd67, %rd66, 281474976710655;
	setp.lt.u64 	%p20, %rd67, 253327479039591;
	selp.u32 	%r37, 1, 0, %p20;
	add.s32 	%r38, %r36, %r37;
	mad.lo.s64 	%rd68, %rd13, 2360119957213856949, 2389171320405252413;
	and.b64  	%rd69, %rd68, 281474976710655;
	setp.lt.u64 	%p21, %rd69, 253327479039591;
	selp.u32 	%r39, 1, 0, %p21;
	add.s32 	%r40, %r38, %r39;
	setp.ne.s32 	%p22, %r40, 1;
	@%p22 bra 	$L__BB0_13;
	st.local.u64 	[%rd2], %rd1;
	mov.b32 	%r41, 11;
	st.local.v2.u32 	[%rd2+8], {%r41, %r46};
	add.s32 	%r42, %r7, -6;
	st.local.u32 	[%rd2+16], %r42;
	mov.u64 	%rd70, $str;
	cvta.global.u64 	%rd71, %rd70;
	{ // callseq 0, 0
	.param .b64 param0;
	st.param.b64 	[param0], %rd71;
	.param .b64 param1;
	st.param.b64 	[param1], %rd22;
	.param .b32 retval0;
	call.uni (retval0), 
	vprintf, 
	(
	param0, 
	param1
	);
	ld.param.b32 	%r43, [retval0];
	} // callseq 0
$L__BB0_13:
	add.s32 	%r48, %r48, 1;
	add.s32 	%r47, %r7, 1;
	add.s32 	%r45, %r7, -6;
	setp.lt.s32 	%p23, %r45, %r5;
	@%p23 bra 	$L__BB0_3;
	add.s32 	%r19, %r46, 1;
	setp.lt.s32 	%p24, %r46, %r3;
	mov.u32 	%r46, %r19;
	@%p24 bra 	$L__BB0_2;
$L__BB0_15:
	ret;

}


// ===== COMPILED SASS (sm_100) =====

	.target	sm_100

	.elftype	@"ET_EXEC"


//--------------------- .note.nv.tkinfo           --------------------------
	.section	.note.nv.tkinfo,"",@"SHT_NOTE"
	.sectionflags	@"SHF_NOTE_NV_TKINFO"
	.tkinfo
        /*0018*/ 	.word	0x00000002
        /*0030*/ 	.string	""
        /*0030*/ 	.string	"ptxas"
        /*0030*/ 	.string	"Cuda compilation tools, release 13.0, V13.0.88"
        /*0030*/ 	.string	"Build cuda_13.0.r13.0/compiler.36424714_0"
        /*0030*/ 	.string	"-arch sm_100 -m 64 "



//--------------------- .note.nv.cuinfo           --------------------------
	.section	.note.nv.cuinfo,"",@"SHT_NOTE"
	.sectionflags	@"SHF_NOTE_NV_CUINFO"
        /*0018*/ 	.short	0x0002
        /*001a*/ 	.short	0x0064
        /*001c*/ 	.short	0x0082
	.zero		2


//--------------------- .nv.info                  --------------------------
	.section	.nv.info,"",@"SHT_CUDA_INFO"
	.align	4


	//----- nvinfo : EIATTR_REGCOUNT
	.align		4
        /*0000*/ 	.byte	0x04, 0x2f
        /*0002*/ 	.short	(.L_2 - .L_1)
	.align		4
.L_1:
        /*0004*/ 	.word	index@(_Z10checkSeedsPyPiS0_)
        /*0008*/ 	.word	0x00000026


	//----- nvinfo : EIATTR_FRAME_SIZE
	.align		4
.L_2:
        /*000c*/ 	.byte	0x04, 0x11
        /*000e*/ 	.short	(.L_4 - .L_3)
	.align		4
.L_3:
        /*0010*/ 	.word	index@(_Z10checkSeedsPyPiS0_)
        /*0014*/ 	.word	0x00000018


	//----- nvinfo : EIATTR_MIN_STACK_SIZE
	.align		4
.L_4:
        /*0018*/ 	.byte	0x04, 0x12
        /*001a*/ 	.short	(.L_6 - .L_5)
	.align		4
.L_5:
        /*001c*/ 	.word	index@(_Z10checkSeedsPyPiS0_)
        /*0020*/ 	.word	0x00000018
.L_6:


//--------------------- .nv.compat                --------------------------
	.section	.nv.compat,"",@"SHT_CUDA_COMPAT_INFO"
	.align	4
        /*0000*/ 	.byte	0x02, 0x09, 0x00, 0x00, 0x02, 0x02, 0x01, 0x00, 0x02, 0x05, 0x05, 0x00, 0x03, 0x07, 0x01, 0x01
        /*0010*/ 	.byte	0x02, 0x03, 0x00, 0x00, 0x02, 0x06, 0x01, 0x00, 0x04, 0x0b, 0x08, 0x00, 0x01, 0x00, 0x00, 0x00
        /*0020*/ 	.byte	0x00, 0x00, 0x00, 0x00


//--------------------- .nv.info._Z10checkSeedsPyPiS0_ --------------------------
	.section	.nv.info._Z10checkSeedsPyPiS0_,"",@"SHT_CUDA_INFO"
	.sectionflags	@""
	.align	4


	//----- nvinfo : EIATTR_CUDA_API_VERSION
	.align		4
        /*0000*/ 	.byte	0x04, 0x37
        /*0002*/ 	.short	(.L_8 - .L_7)
.L_7:
        /*0004*/ 	.word	0x00000082


	//----- nvinfo : EIATTR_KPARAM_INFO
	.align		4
.L_8:
        /*0008*/ 	.byte	0x04, 0x17
        /*000a*/ 	.short	(.L_10 - .L_9)
.L_9:
        /*000c*/ 	.word	0x00000000
        /*0010*/ 	.short	0x0002
        /*0012*/ 	.short	0x0010
        /*0014*/ 	.byte	0x00, 0xf5, 0x21, 0x00


	//----- nvinfo : EIATTR_KPARAM_INFO
	.align		4
.L_10:
        /*0018*/ 	.byte	0x04, 0x17
        /*001a*/ 	.short	(.L_12 - .L_11)
.L_11:
        /*001c*/ 	.word	0x00000000
        /*0020*/ 	.short	0x0001
        /*0022*/ 	.short	0x0008
        /*0024*/ 	.byte	0x00, 0xf5, 0x21, 0x00


	//----- nvinfo : EIATTR_KPARAM_INFO
	.align		4
.L_12:
        /*0028*/ 	.byte	0x04, 0x17
        /*002a*/ 	.short	(.L_14 - .L_13)
.L_13:
        /*002c*/ 	.word	0x00000000
        /*0030*/ 	.short	0x0000
        /*0032*/ 	.short	0x0000
        /*0034*/ 	.byte	0x00, 0xf5, 0x21, 0x00


	//----- nvinfo : EIATTR_SPARSE_MMA_MASK
	.align		4
.L_14:
        /*0038*/ 	.byte	0x03, 0x50
        /*003a*/ 	.short	0x0000


	//----- nvinfo : EIATTR_MAXREG_COUNT
	.align		4
        /*003c*/ 	.byte	0x03, 0x1b
        /*003e*/ 	.short	0x00ff


	//----- nvinfo : EIATTR_EXTERNS
	.align		4
        /*0040*/ 	.byte	0x04, 0x0f
        /*0042*/ 	.short	(.L_16 - .L_15)


	//   ....[0]....
	.align		4
.L_15:
        /*0044*/ 	.word	index@(vprintf)


	//----- nvinfo : EIATTR_MERCURY_ISA_VERSION
	.align		4
.L_16:
        /*0048*/ 	.byte	0x03, 0x5f
        /*004a*/ 	.short	0x0101


	//----- nvinfo : EIATTR_VRC_CTA_INIT_COUNT
	.align		4
        /*004c*/ 	.byte	0x02, 0x4a
	.zero		1
	.zero		1


	//----- nvinfo : EIATTR_SYSCALL_OFFSETS
	.align		4
        /*0050*/ 	.byte	0x04, 0x46
        /*0052*/ 	.short	(.L_18 - .L_17)


	//   ....[0]....
.L_17:
        /*0054*/ 	.word	0x00001040


	//----- nvinfo : EIATTR_EXIT_INSTR_OFFSETS
	.align		4
.L_18:
        /*0058*/ 	.byte	0x04, 0x1c
        /*005a*/ 	.short	(.L_20 - .L_19)


	//   ....[0]....
.L_19:
        /*005c*/ 	.word	0x00000100


	//   ....[1]....
        /*0060*/ 	.word	0x000010f0


	//----- nvinfo : EIATTR_CRS_STACK_SIZE
	.align		4
.L_20:
        /*0064*/ 	.byte	0x04, 0x1e
        /*0066*/ 	.short	(.L_22 - .L_21)
.L_21:
        /*0068*/ 	.word	0x00000000


	//----- nvinfo : EIATTR_CBANK_PARAM_SIZE
	.align		4
.L_22:
        /*006c*/ 	.byte	0x03, 0x19
        /*006e*/ 	.short	0x0018


	//----- nvinfo : EIATTR_PARAM_CBANK
	.align		4
        /*0070*/ 	.byte	0x04, 0x0a
        /*0072*/ 	.short	(.L_24 - .L_23)
	.align		4
.L_23:
        /*0074*/ 	.word	index@(.nv.constant0._Z10checkSeedsPyPiS0_)
        /*0078*/ 	.short	0x0380
        /*007a*/ 	.short	0x0018


	//----- nvinfo : EIATTR_SW_WAR
	.align		4
.L_24:
        /*007c*/ 	.byte	0x04, 0x36
        /*007e*/ 	.short	(.L_26 - .L_25)
.L_25:
        /*0080*/ 	.word	0x00000008
.L_26:


//--------------------- .nv.callgraph             --------------------------
	.section	.nv.callgraph,"",@"SHT_CUDA_CALLGRAPH"
	.align	4
	.sectionentsize	8
	.align		4
        /*0000*/ 	.word	0x00000000
	.align		4
        /*0004*/ 	.word	0xffffffff
	.align		4
        /*0008*/ 	.word	index@(_Z10checkSeedsPyPiS0_)
	.align		4
        /*000c*/ 	.word	index@(vprintf)
	.align		4
        /*0010*/ 	.word	0x00000000
	.align		4
        /*0014*/ 	.word	0xfffffffe
	.align		4
        /*0018*/ 	.word	0x00000000
	.align		4
        /*001c*/ 	.word	0xfffffffd
	.align		4
        /*0020*/ 	.word	0x00000000
	.align		4
        /*0024*/ 	.word	0xfffffffc


//--------------------- .nv.constant4             --------------------------
	.section	.nv.constant4,"a",@progbits
	.align	8
	.align		8
.nv.constant4:
        /*0000*/ 	.dword	vprintf
	.align		8
        /*0008*/ 	.dword	$str


//--------------------- .text._Z10checkSeedsPyPiS0_ --------------------------
	.section	.text._Z10checkSeedsPyPiS0_,"ax",@progbits
	.align	128
        .global         _Z10checkSeedsPyPiS0_
        .type           _Z10checkSeedsPyPiS0_,@function
        .size           _Z10checkSeedsPyPiS0_,(.L_x_6 - _Z10checkSeedsPyPiS0_)
        .other          _Z10checkSeedsPyPiS0_,@"STO_CUDA_ENTRY STV_DEFAULT"
_Z10checkSeedsPyPiS0_:
.text._Z10checkSeedsPyPiS0_:
[----:B------:R-:W0:Y:S08]  /*0000*/  LDC R1, c[0x0][0x37c] ;  /* 0x0000df00ff017b82 */ /* 0x000e300000000800 */
[----:B------:R-:W1:Y:S01]  /*0010*/  LDC.64 R2, c[0x0][0x380] ;  /* 0x0000e000ff027b82 */ /* 0x000e620000000a00 */
[----:B------:R-:W1:Y:S01]  /*0020*/  LDCU.64 UR6, c[0x0][0x358] ;  /* 0x00006b00ff0677ac */ /* 0x000e620008000a00 */
[----:B0-----:R-:W-:Y:S01]  /*0030*/  VIADD R1, R1, 0xffffffe8 ;  /* 0xffffffe801017836 */ /* 0x001fe20000000000 */
[----:B-1----:R-:W2:Y:S05]  /*0040*/  LDG.E.64 R2, desc[UR6][R2.64] ;  /* 0x0000000602027981 */ /* 0x002eaa000c1e1b00 */
[----:B------:R-:W0:Y:S01]  /*0050*/  S2UR UR4, SR_CTAID.X ;  /* 0x00000000000479c3 */ /* 0x000e220000002500 */
[----:B------:R-:W1:Y:S01]  /*0060*/  LDCU UR5, c[0x0][0x2f8] ;  /* 0x00005f00ff0577ac */ /* 0x000e620008000800 */
[----:B------:R-:W2:Y:S01]  /*0070*/  S2R R19, SR_TID.X ;  /* 0x0000000000137919 */ /* 0x000ea20000002100 */
[----:B------:R-:W3:Y:S01]  /*0080*/  LDCU UR8, c[0x0][0x2fc] ;  /* 0x00005f80ff0877ac */ /* 0x000ee20008000800 */
[----:B0-----:R-:W-:-:S06]  /*0090*/  USHF.L.U32 UR4, UR4, 0x8, URZ ;  /* 0x0000000804047899 */ /* 0x001fcc00080006ff */
[----:B--2---:R-:W-:-:S04]  /*00a0*/  IADD3 R18, P0, P1, R2, UR4, R19 ;  /* 0x0000000402127c10 */ /* 0x004fc8000f91e013 */
[----:B------:R-:W-:Y:S02]  /*00b0*/  IADD3.X R19, PT, PT, R3, RZ, RZ, P0, P1 ;  /* 0x000000ff03137210 */ /* 0x000fe400007e24ff */
[----:B------:R-:W-:Y:S02]  /*00c0*/  ISETP.GT.U32.AND P0, PT, R18, -0x2b5af001, PT ;  /* 0xd4a50fff1200780c */ /* 0x000fe40003f04070 */
[----:B-1----:R-:W-:Y:S02]  /*00d0*/  IADD3 R24, P1, PT, R1, UR5, RZ ;  /* 0x0000000501187c10 */ /* 0x002fe4000ff3e0ff */
[----:B------:R-:W-:-:S03]  /*00e0*/  ISETP.GT.U32.AND.EX P0, PT, R19, 0xe8, PT, P0 ;  /* 0x000000e81300780c */ /* 0x000fc60003f04100 */
[----:B---3--:R-:W-:-:S10]  /*00f0*/  IMAD.X R2, RZ, RZ, UR8, P1 ;  /* 0x00000008ff027e24 */ /* 0x008fd400088e06ff */
[----:B------:R-:W-:Y:S05]  /*0100*/  @P0 EXIT ;  /* 0x000000000000094d */ /* 0x000fea0003800000 */
[----:B------:R-:W-:Y:S01]  /*0110*/  HFMA2 R4, -RZ, RZ, 0, 6.55651092529296875e-07 ;  /* 0x0000000bff047431 */ /* 0x000fe200000001ff */
[----:B------:R-:W-:Y:S01]  /*0120*/  LOP3.LUT R3, R19, 0x5, RZ, 0x3c, !PT ;  /* 0x0000000513037812 */ /* 0x000fe200078e3cff */
[----:B------:R-:W-:Y:S01]  /*0130*/  IMAD.MOV.U32 R5, RZ, RZ, 0x0 ;  /* 0x00000000ff057424 */ /* 0x000fe200078e00ff */
[----:B------:R-:W-:Y:S01]  /*0140*/  LOP3.LUT R0, R18, 0xdeece66d, RZ, 0x3c, !PT ;  /* 0xdeece66d12007812 */ /* 0x000fe200078e3cff */
[----:B------:R-:W0:Y:S02]  /*0150*/  LDCU.64 UR4, c[0x0][0x390] ;  /* 0x00007200ff0477ac */ /* 0x000e240008000a00 */
[----:B------:R-:W-:Y:S01]  /*0160*/  IMAD R7, R3, -0x21131993, RZ ;  /* 0xdeece66d03077824 */ /* 0x000fe200078e02ff */
[----:B------:R-:W1:Y:S01]  /*0170*/  LDCU.64 UR8, c[0x0][0x388] ;  /* 0x00007100ff0877ac */ /* 0x000e620008000a00 */
[----:B------:R-:W-:-:S04]  /*0180*/  IMAD.HI.U32 R4, R0, -0x21131993, R4 ;  /* 0xdeece66d00047827 */ /* 0x000fc800078e0004 */
[----:B------:R-:W-:-:S04]  /*0190*/  IMAD R7, R0, 0x5, R7 ;  /* 0x0000000500077824 */ /* 0x000fc800078e0207 */
[----:B------:R-:W-:-:S05]  /*01a0*/  IMAD.IADD R8, R4, 0x1, R7 ;  /* 0x0000000104087824 */ /* 0x000fca00078e0207 */
[----:B------:R-:W-:-:S04]  /*01b0*/  SHF.R.U32.HI R8, RZ, 0x4, R8 ;  /* 0x00000004ff087819 */ /* 0x000fc80000011608 */
[----:B------:R-:W-:-:S04]  /*01c0*/  LOP3.LUT R8, R8, 0xffc, RZ, 0xc0, !PT ;  /* 0x00000ffc08087812 */ /* 0x000fc800078ec0ff */
[----:B0-----:R-:W-:-:S04]  /*01d0*/  IADD3 R4, P0, PT, R8, UR4, RZ ;  /* 0x0000000408047c10 */ /* 0x001fc8000ff1e0ff */
[----:B------:R-:W-:Y:S02]  /*01e0*/  IADD3.X R5, PT, PT, RZ, UR5, RZ, P0, !PT ;  /* 0x00000005ff057c10 */ /* 0x000fe400087fe4ff */
[----:B-1----:R-:W-:-:S03]  /*01f0*/  IADD3 R8, P0, PT, R8, UR8, RZ ;  /* 0x0000000808087c10 */ /* 0x002fc6000ff1e0ff */
[----:B------:R-:W2:Y:S02]  /*0200*/  LDG.E R20, desc[UR6][R4.64] ;  /* 0x0000000604147981 */ /* 0x000ea4000c1e1900 */
[----:B------:R-:W-:-:S05]  /*0210*/  IMAD.X R9, RZ, RZ, UR9, P0 ;  /* 0x00000009ff097e24 */ /* 0x000fca00080e06ff */
[----:B------:R-:W3:Y:S01]  /*0220*/  LDG.E R10, desc[UR6][R8.64] ;  /* 0x00000006080a7981 */ /* 0x000ee2000c1e1900 */
[----:B------:R-:W-:Y:S01]  /*0230*/  MOV R7, 0x21280aa8 ;  /* 0x21280aa800077802 */ /* 0x000fe20000000f00 */
[----:B------:R-:W-:Y:S02]  /*0240*/  IMAD.MOV.U32 R6, RZ, RZ, 0x544e593d ;  /* 0x544e593dff067424 */ /* 0x000fe400078e00ff */
[----:B------:R-:W-:Y:S02]  /*0250*/  HFMA2 R13, -RZ, RZ, 0, 0 ;  /* 0x00000000ff0d7431 */ /* 0x000fe400000001ff */
[----:B------:R-:W-:Y:S01]  /*0260*/  IMAD R11, R3, -0x42f53b4b, RZ ;  /* 0xbd0ac4b5030b7824 */ /* 0x000fe200078e02ff */
[----:B------:R-:W-:Y:S01]  /*0270*/  MOV R14, 0xe6ba0000 ;  /* 0xe6ba0000000e7802 */ /* 0x000fe20000000f00 */
[----:B------:R-:W-:-:S04]  /*0280*/  IMAD.HI.U32 R6, R0, -0x42f53b4b, R6 ;  /* 0xbd0ac4b500067827 */ /* 0x000fc800078e0006 */
[----:B------:R-:W-:Y:S02]  /*0290*/  IMAD R11, R0, 0x20c0d498, R11 ;  /* 0x20c0d498000b7824 */ /* 0x000fe400078e020b */
[----:B------:R-:W-:Y:S02]  /*02a0*/  IMAD.MOV.U32 R15, RZ, RZ, 0x40942d ;  /* 0x0040942dff0f7424 */ /* 0x000fe400078e00ff */
[----:B------:R-:W-:Y:S02]  /*02b0*/  IMAD.IADD R6, R6, 0x1, R11 ;  /* 0x0000000106067824 */ /* 0x000fe400078e020b */
[----:B------:R-:W-:Y:S02]  /*02c0*/  IMAD.MOV.U32 R12, RZ, RZ, 0xb0000 ;  /* 0x000b0000ff0c7424 */ /* 0x000fe400078e00ff */
[----:B------:R-:W-:Y:S01]  /*02d0*/  IMAD.HI.U32 R14, R0, 0xa690000, R14 ;  /* 0x0a690000000e7827 */ /* 0x000fe200078e000e */
[----:B------:R-:W-:-:S03]  /*02e0*/  SHF.R.U32.HI R6, RZ, 0x9, R6 ;  /* 0x00000009ff067819 */ /* 0x000fc60000011606 */
[----:B------:R-:W-:Y:S01]  /*02f0*/  IMAD.MOV.U32 R16, RZ, RZ, -0x32fc0000 ;  /* 0xcd040000ff107424 */ /* 0x000fe200078e00ff */
[----:B------:R-:W-:Y:S01]  /*0300*/  LOP3.LUT R6, R6, 0x7f, RZ, 0xc0, !PT ;  /* 0x0000007f06067812 */ /* 0x000fe200078ec0ff */
[----:B------:R-:W-:Y:S02]  /*0310*/  IMAD.MOV.U32 R17, RZ, RZ, 0x2d3873c4 ;  /* 0x2d3873c4ff117424 */ /* 0x000fe400078e00ff */
[----:B------:R-:W-:Y:S01]  /*0320*/  IMAD R15, R3, 0x5f110000, RZ ;  /* 0x5f110000030f7824 */ /* 0x000fe200078e02ff */
[----:B------:R-:W-:Y:S01]  /*0330*/  IADD3 R6, P0, PT, R6, 0xa0, RZ ;  /* 0x000000a006067810 */ /* 0x000fe20007f1e0ff */
[----:B------:R-:W-:-:S04]  /*0340*/  IMAD.HI.U32 R16, R0, 0x5f110000, R16 ;  /* 0x5f11000000107827 */ /* 0x000fc800078e0010 */
[----:B------:R-:W-:Y:S02]  /*0350*/  IMAD.X R7, RZ, RZ, RZ, P0 ;  /* 0x000000ffff077224 */ /* 0x000fe400000e06ff */
[----:B------:R-:W-:-:S04]  /*0360*/  IMAD R15, R0, 0x32eb772c, R15 ;  /* 0x32eb772c000f7824 */ /* 0x000fc800078e020f */
[----:B------:R-:W-:Y:S01]  /*0370*/  I2F.F64.U64 R6, R6 ;  /* 0x0000000600067312 */ /* 0x000fe20000301800 */
[----:B------:R-:W-:-:S07]  /*0380*/  IADD3 R31, PT, PT, R16, R15, RZ ;  /* 0x0000000f101f7210 */ /* 0x000fce0007ffe0ff */
[----:B--2---:R-:W0:Y:S08]  /*0390*/  I2F.F64 R4, R20 ;  /* 0x0000001400047312 */ /* 0x004e300000201c00 */
[----:B---3--:R-:W1:Y:S01]  /*03a0*/  I2F.F64 R10, R10 ;  /* 0x0000000a000a7312 */ /* 0x008e620000201c00 */
[----:B0-----:R-:W-:-:S08]  /*03b0*/  DMUL R4, R6, R4 ;  /* 0x0000000406047228 */ /* 0x001fd00000000000 */
[----:B------:R-:W-:Y:S02]  /*03c0*/  DMUL R8, R4, 0.0001220703125 ;  /* 0x3f20000004087828 */ /* 0x000fe40000000000 */
[----:B-1----:R-:W-:Y:S01]  /*03d0*/  DMUL R6, R6, R10 ;  /* 0x0000000a06067228 */ /* 0x002fe20000000000 */
[C---:B------:R-:W-:Y:S01]  /*03e0*/  IMAD.HI.U32 R4, R0.reuse, -0x19930000, R12 ;  /* 0xe66d000000047827 */ /* 0x040fe200078e000c */
[----:B------:R-:W-:Y:S02]  /*03f0*/  MOV R10, 0x593d0000 ;  /* 0x593d0000000a7802 */ /* 0x000fe40000000f00 */
[----:B------:R-:W0:Y:S01]  /*0400*/  F2I.F64.TRUNC R23, R8 ;  /* 0x0000000800177311 */ /* 0x000e22000030d100 */
[C---:B------:R-:W-:Y:S02]  /*0410*/  IMAD R13, R3.reuse, 0xa690000, RZ ;  /* 0x0a690000030d7824 */ /* 0x040fe400078e02ff */
[----:B------:R-:W-:Y:S01]  /*0420*/  IMAD R5, R3, -0x19930000, RZ ;  /* 0xe66d000003057824 */ /* 0x000fe200078e02ff */
[----:B------:R-:W-:Y:S01]  /*0430*/  DMUL R6, R6, 0.0001220703125 ;  /* 0x3f20000006067828 */ /* 0x000fe20000000000 */
[----:B------:R-:W-:-:S02]  /*0440*/  IMAD R13, R0, -0x44df4ba0, R13 ;  /* 0xbb20b460000d7824 */ /* 0x000fc400078e020d */
[----:B------:R-:W-:Y:S02]  /*0450*/  IMAD.MOV.U32 R11, RZ, RZ, 0xaa8544e ;  /* 0x0aa8544eff0b7424 */ /* 0x000fe400078e00ff */
[----:B------:R-:W-:Y:S01]  /*0460*/  IMAD R3, R3, -0x3b4b0000, RZ ;  /* 0xc4b5000003037824 */ /* 0x000fe200078e02ff */
[----:B------:R-:W1:Y:S01]  /*0470*/  F2I.F64.TRUNC R35, R6 ;  /* 0x0000000600237311 */ /* 0x000e62000030d100 */
[----:B------:R-:W-:Y:S02]  /*0480*/  IMAD.IADD R32, R14, 0x1, R13 ;  /* 0x000000010e207824 */ /* 0x000fe400078e020d */
[----:B------:R-:W-:Y:S01]  /*0490*/  IMAD.HI.U32 R11, R0, -0x3b4b0000, R10 ;  /* 0xc4b50000000b7827 */ /* 0x000fe200078e000a */
[----:B0-----:R-:W-:-:S03]  /*04a0*/  IADD3 R30, PT, PT, R23, 0x6, RZ ;  /* 0x00000006171e7810 */ /* 0x001fc60007ffe0ff */
[C---:B------:R-:W-:Y:S01]  /*04b0*/  IMAD R5, R0.reuse, 0x5deec, R5 ;  /* 0x0005deec00057824 */ /* 0x040fe200078e0205 */
[----:B------:R-:W-:Y:S01]  /*04c0*/  IADD3 R23, PT, PT, R23, -0x6, RZ ;  /* 0xfffffffa17177810 */ /* 0x000fe20007ffe0ff */
[----:B------:R-:W-:Y:S01]  /*04d0*/  IMAD R8, R0, -0x2b6742f6, R3 ;  /* 0xd498bd0a00087824 */ /* 0x000fe200078e0203 */
[----:B------:R-:W-:Y:S02]  /*04e0*/  SHF.R.S32.HI R3, RZ, 0x1f, R32 ;  /* 0x0000001fff037819 */ /* 0x000fe40000011420 */
[----:B------:R-:W-:Y:S02]  /*04f0*/  SHF.R.S32.HI R0, RZ, 0x1f, R31 ;  /* 0x0000001fff007819 */ /* 0x000fe4000001141f */
[----:B------:R-:W-:Y:S01]  /*0500*/  IADD3 R32, P0, PT, RZ, R32, RZ ;  /* 0x00000020ff207210 */ /* 0x000fe20007f1e0ff */
[C---:B-1----:R-:W-:Y:S01]  /*0510*/  VIADD R29, R35.reuse, 0xfffffffa ;  /* 0xfffffffa231d7836 */ /* 0x042fe20000000000 */
[----:B------:R-:W-:Y:S01]  /*0520*/  IADD3 R31, P1, PT, RZ, R31, RZ ;  /* 0x0000001fff1f7210 */ /* 0x000fe20007f3e0ff */
[----:B------:R-:W-:Y:S01]  /*0530*/  VIADD R28, R35, 0x6 ;  /* 0x00000006231c7836 */ /* 0x000fe20000000000 */
[----:B------:R-:W-:-:S02]  /*0540*/  IADD3.X R3, PT, PT, R3, R4, R5, P0, !PT ;  /* 0x0000000403037210 */ /* 0x000fc400007fe405 */
[----:B------:R-:W-:Y:S02]  /*0550*/  IADD3.X R0, PT, PT, R0, R11, R8, P1, !PT ;  /* 0x0000000b00007210 */ /* 0x000fe40000ffe408 */
[----:B------:R-:W-:Y:S02]  /*0560*/  LEA.HI R32, P0, R3, R32, RZ, 0x1 ;  /* 0x0000002003207211 */ /* 0x000fe400078108ff */
[----:B------:R-:W-:Y:S02]  /*0570*/  LEA.HI R31, P1, R0, R31, RZ, 0x1 ;  /* 0x0000001f001f7211 */ /* 0x000fe400078308ff */
[----:B------:R-:W-:Y:S01]  /*0580*/  LOP3.LUT R32, R32, 0x1, RZ, 0xfc, !PT ;  /* 0x0000000120207812 */ /* 0x000fe200078efcff */
[----:B------:R-:W-:Y:S01]  /*0590*/  IMAD.X R34, RZ, RZ, R3, P0 ;  /* 0x000000ffff227224 */ /* 0x000fe200000e0603 */
[----:B------:R-:W-:Y:S01]  /*05a0*/  LOP3.LUT R31, R31, 0x1, RZ, 0xfc, !PT ;  /* 0x000000011f1f7812 */ /* 0x000fe200078efcff */
[----:B------:R-:W-:-:S08]  /*05b0*/  IMAD.X R33, RZ, RZ, R0, P1 ;  /* 0x000000ffff217224 */ /* 0x000fd000008e0600 */
.L_x_4:
[----:B------:R-:W-:Y:S01]  /*05c0*/  SHF.R.S32.HI R3, RZ, 0x1f, R23 ;  /* 0x0000001fff037819 */ /* 0x000fe20000011417 */
[-C--:B------:R-:W-:Y:S01]  /*05d0*/  IMAD R0, R34, R23.reuse, RZ ;  /* 0x0000001722007224 */ /* 0x080fe200078e02ff */
[----:B------:R-:W-:Y:S01]  /*05e0*/  BSSY.RECONVERGENT B7, `(.L_x_0) ;  /* 0x00000ad000077945 */ /* 0x000fe20003800200 */
[----:B------:R-:W-:-:S04]  /*05f0*/  IMAD.WIDE.U32 R16, R32, R23, RZ ;  /* 0x0000001720107225 */ /* 0x000fc800078e00ff */
[----:B------:R-:W-:Y:S02]  /*0600*/  IMAD R3, R3, R32, R0 ;  /* 0x0000002003037224 */ /* 0x000fe400078e0200 */
[----:B------:R-:W-:Y:S02]  /*0610*/  IMAD.MOV.U32 R27, RZ, RZ, R35 ;  /* 0x000000ffff1b7224 */ /* 0x000fe400078e0023 */
[----:B------:R-:W-:Y:S01]  /*0620*/  IMAD.MOV.U32 R26, RZ, RZ, R29 ;  /* 0x000000ffff1a7224 */ /* 0x000fe200078e001d */
[----:B------:R-:W-:-:S07]  /*0630*/  IADD3 R25, PT, PT, R17, R3, RZ ;  /* 0x0000000311197210 */ /* 0x000fce0007ffe0ff */
.L_x_3:
[----:B------:R-:W-:Y:S01]  /*0640*/  SHF.R.S32.HI R0, RZ, 0x1f, R26 ;  /* 0x0000001fff007819 */ /* 0x000fe2000001141a */
[----:B------:R-:W-:Y:S01]  /*0650*/  IMAD R3, R33, R26, RZ ;  /* 0x0000001a21037224 */ /* 0x000fe200078e02ff */
[----:B------:R-:W-:Y:S01]  /*0660*/  BSSY.RECONVERGENT B6, `(.L_x_1) ;  /* 0x000009f000067945 */ /* 0x000fe20003800200 */
[----:B------:R-:W-:Y:S02]  /*0670*/  IMAD.MOV.U32 R4, RZ, RZ, R16 ;  /* 0x000000ffff047224 */ /* 0x000fe400078e0010 */
[----:B------:R-:W-:Y:S02]  /*0680*/  IMAD.MOV.U32 R5, RZ, RZ, R25 ;  /* 0x000000ffff057224 */ /* 0x000fe400078e0019 */
[-C--:B------:R-:W-:Y:S02]  /*0690*/  IMAD R3, R0, R31.reuse, R3 ;  /* 0x0000001f00037224 */ /* 0x080fe400078e0203 */
[----:B------:R-:W-:-:S04]  /*06a0*/  IMAD.WIDE.U32 R6, R26, R31, R4 ;  /* 0x0000001f1a067225 */ /* 0x000fc800078e0004 */
[----:B------:R-:W-:Y:S01]  /*06b0*/  IMAD.MOV.U32 R4, RZ, RZ, 0x5d1fff63 ;  /* 0x5d1fff63ff047424 */ /* 0x000fe200078e00ff */
[----:B------:R-:W-:Y:S01]  /*06c0*/  IADD3 R3, PT, PT, R7, R3, RZ ;  /* 0x0000000307037210 */ /* 0x000fe20007ffe0ff */
[----:B------:R-:W-:Y:S02]  /*06d0*/  IMAD.MOV.U32 R5, RZ, RZ, 0xfb8 ;  /* 0x00000fb8ff057424 */ /* 0x000fe400078e00ff */
[----:B------:R-:W-:Y:S01]  /*06e0*/  IMAD.MOV.U32 R7, RZ, RZ, 0x3e7deb10 ;  /* 0x3e7deb10ff077424 */ /* 0x000fe200078e00ff */
[----:B------:R-:W-:Y:S02]  /*06f0*/  LOP3.LUT R0, R19, 0x5, R3, 0x96, !PT ;  /* 0x0000000513007812 */ /* 0x000fe400078e9603 */
[----:B------:R-:W-:Y:S02]  /*0700*/  LOP3.LUT R3, R18, 0xdeece66d, R6, 0x96, !PT ;  /* 0xdeece66d12037812 */ /* 0x000fe400078e9606 */
[----:B------:R-:W-:Y:S01]  /*0710*/  MOV R6, 0xaf56af32 ;  /* 0xaf56af3200067802 */ /* 0x000fe20000000f00 */
[----:B------:R-:W-:-:S02]  /*0720*/  IMAD R8, R0, 0x77955cd, RZ ;  /* 0x077955cd00087824 */ /* 0x000fc400078e02ff */
[----:B------:R-:W-:Y:S02]  /*0730*/  IMAD R0, R0, 0x10bbb649, RZ ;  /* 0x10bbb64900007824 */ /* 0x000fe400078e02ff */
[----:B------:R-:W-:-:S04]  /*0740*/  IMAD.WIDE.U32 R4, R3, 0x77955cd, R4 ;  /* 0x077955cd03047825 */ /* 0x000fc800078e0004 */
[C---:B------:R-:W-:Y:S01]  /*0750*/  IMAD R9, R3.reuse, 0x7108, R8 ;  /* 0x0000710803097824 */ /* 0x040fe200078e0208 */
[C---:B------:R-:W-:Y:S01]  /*0760*/  ISETP.LT.U32.AND P2, PT, R4.reuse, 0x66666667, PT ;  /* 0x666666670400780c */ /* 0x040fe20003f41070 */
[C---:B------:R-:W-:Y:S01]  /*0770*/  IMAD R11, R3.reuse, -0x4b01df9a, R0 ;  /* 0xb4fe2066030b7824 */ /* 0x040fe200078e0200 */
[----:B------:R-:W-:Y:S01]  /*0780*/  ISETP.GE.U32.AND P0, PT, R4, 0x66666667, PT ;  /* 0x666666670400780c */ /* 0x000fe20003f06070 */
[----:B------:R-:W-:-:S04]  /*0790*/  IMAD.WIDE.U32 R6, R3, 0x10bbb649, R6 ;  /* 0x10bbb64903067825 */ /* 0x000fc800078e0006 */
[----:B------:R-:W-:Y:S01]  /*07a0*/  IMAD.IADD R0, R5, 0x1, R9 ;  /* 0x0000000105007824 */ /* 0x000fe200078e0209 */
[----:B------:R-:W-:Y:S01]  /*07b0*/  IADD3 R11, PT, PT, R7, R11, RZ ;  /* 0x0000000b070b7210 */ /* 0x000fe20007ffe0ff */
[----:B------:R-:W-:Y:S01]  /*07c0*/  IMAD.MOV.U32 R8, RZ, RZ, 0x2 ;  /* 0x00000002ff087424 */ /* 0x000fe200078e00ff */
[----:B------:R-:W-:Y:S02]  /*07d0*/  ISETP.GE.U32.AND P1, PT, R6, 0x66666667, PT ;  /* 0x666666670600780c */ /* 0x000fe40003f26070 */
[----:B------:R-:W-:Y:S02]  /*07e0*/  LOP3.LUT R0, R0, 0xffff, RZ, 0xc0, !PT ;  /* 0x0000ffff00007812 */ /* 0x000fe400078ec0ff */
[----:B------:R-:W-:Y:S02]  /*07f0*/  LOP3.LUT R3, R11, 0xffff, RZ, 0xc0, !PT ;  /* 0x0000ffff0b037812 */ /* 0x000fe400078ec0ff */
[----:B------:R-:W-:Y:S02]  /*0800*/  ISETP.LT.U32.AND.EX P2, PT, R0, 0xe666, PT, P2 ;  /* 0x0000e6660000780c */ /* 0x000fe40003f41120 */
[----:B------:R-:W-:-:S02]  /*0810*/  ISETP.GE.U32.AND.EX P1, PT, R3, 0xe666, PT, P1 ;  /* 0x0000e6660300780c */ /* 0x000fc40003f26110 */
[----:B------:R-:W-:-:S04]  /*0820*/  ISETP.GE.U32.AND.EX P0, PT, R0, 0xe666, PT, P0 ;  /* 0x0000e6660000780c */ /* 0x000fc80003f06100 */
[----:B------:R-:W-:-:S09]  /*0830*/  SEL R0, RZ, 0x1, P0 ;  /* 0x00000001ff007807 */ /* 0x000fd20000000000 */
[----:B------:R-:W-:Y:S01]  /*0840*/  @P0 IMAD.MOV R8, RZ, RZ, 0x1 ;  /* 0x00000001ff080424 */ /* 0x000fe200078e02ff */
[----:B------:R-:W-:Y:S01]  /*0850*/  @P1 IADD3 R8, PT, PT, R0, RZ, RZ ;  /* 0x000000ff00081210 */ /* 0x000fe20007ffe0ff */
[----:B------:R-:W-:Y:S06]  /*0860*/  @!P1 BRA P2, `(.L_x_2) ;  /* 0x0000000400f89947 */ /* 0x000fec0001000000 */
[----:B------:R-:W-:Y:S02]  /*0870*/  IMAD R3, R11, -0x21131993, RZ ;  /* 0xdeece66d0b037824 */ /* 0x000fe400078e02ff */
[----:B------:R-:W-:Y:S02]  /*0880*/  IMAD.MOV.U32 R4, RZ, RZ, 0xb ;  /* 0x0000000bff047424 */ /* 0x000fe400078e00ff */
[----:B------:R-:W-:Y:S02]  /*0890*/  IMAD.MOV.U32 R5, RZ, RZ, 0x0 ;  /* 0x00000000ff057424 */ /* 0x000fe400078e00ff */
[C---:B------:R-:W-:Y:S02]  /*08a0*/  IMAD R3, R6.reuse, 0x5, R3 ;  /* 0x0000000506037824 */ /* 0x040fe400078e0203 */
[----:B------:R-:W-:-:S05]  /*08b0*/  IMAD.WIDE.U32 R6, R6, -0x21131993, R4 ;  /* 0xdeece66d06067825 */ /* 0x000fca00078e0004 */
[----:B------:R-:W-:Y:S02]  /*08c0*/  IADD3 R3, PT, PT, R7, R3, RZ ;  /* 0x0000000307037210 */ /* 0x000fe40007ffe0ff */
[----:B------:R-:W-:Y:S02]  /*08d0*/  ISETP.GE.U32.AND P0, PT, R6, 0x66666667, PT ;  /* 0x666666670600780c */ /* 0x000fe40003f06070 */
[----:B------:R-:W-:-:S04]  /*08e0*/  LOP3.LUT R0, R3, 0xffff, RZ, 0xc0, !PT ;  /* 0x0000ffff03007812 */ /* 0x000fc800078ec0ff */
[----:B------:R-:W-:Y:S01]  /*08f0*/  ISETP.GE.U32.AND.EX P0, PT, R0, 0xe666, PT, P0 ;  /* 0x0000e6660000780c */ /* 0x000fe20003f06100 */
[----:B------:R-:W-:-:S12]  /*0900*/  VIADD R0, R8, 0x1 ;  /* 0x0000000108007836 */ /* 0x000fd80000000000 */
[----:B------:R-:W-:-:S05]  /*0910*/  @P0 IMAD.MOV R0, RZ, RZ, R8 ;  /* 0x000000ffff000224 */ /* 0x000fca00078e0208 */
[----:B------:R-:W-:-:S13]  /*0920*/  ISETP.GT.U32.AND P0, PT, R0, 0x1, PT ;  /* 0x000000010000780c */ /* 0x000fda0003f04070 */
[----:B------:R-:W-:Y:S05]  /*0930*/  @P0 BRA `(.L_x_2) ;  /* 0x0000000400c40947 */ /* 0x000fea0003800000 */
[----:B------:R-:W-:-:S04]  /*0940*/  IMAD R3, R3, -0x21131993, RZ ;  /* 0xdeece66d03037824 */ /* 0x000fc800078e02ff */
[C---:B------:R-:W-:Y:S02]  /*0950*/  IMAD R3, R6.reuse, 0x5, R3 ;  /* 0x0000000506037824 */ /* 0x040fe400078e0203 */
[----:B------:R-:W-:-:S05]  /*0960*/  IMAD.WIDE.U32 R6, R6, -0x21131993, R4 ;  /* 0xdeece66d06067825 */ /* 0x000fca00078e0004 */
[----:B------:R-:W-:Y:S02]  /*0970*/  IADD3 R3, PT, PT, R7, R3, RZ ;  /* 0x0000000307037210 */ /* 0x000fe40007ffe0ff */
[----:B------:R-:W-:Y:S02]  /*0980*/  ISETP.GE.U32.AND P0, PT, R6, 0x66666667, PT ;  /* 0x666666670600780c */ /* 0x000fe40003f06070 */
[----:B------:R-:W-:-:S04]  /*0990*/  LOP3.LUT R8, R3, 0xffff, RZ, 0xc0, !PT ;  /* 0x0000ffff03087812 */ /* 0x000fc800078ec0ff */
[----:B------:R-:W-:Y:S01]  /*09a0*/  ISETP.GE.U32.AND.EX P0, PT, R8, 0xe666, PT, P0 ;  /* 0x0000e6660800780c */ /* 0x000fe20003f06100 */
[----:B------:R-:W-:-:S12]  /*09b0*/  VIADD R8, R0, 0x1 ;  /* 0x0000000100087836 */ /* 0x000fd80000000000 */
[----:B------:R-:W-:-:S04]  /*09c0*/  @P0 IADD3 R8, PT, PT, R0, RZ, RZ ;  /* 0x000000ff00080210 */ /* 0x000fc80007ffe0ff */
[----:B------:R-:W-:-:S13]  /*09d0*/  ISETP.GT.U32.AND P0, PT, R8, 0x1, PT ;  /* 0x000000010800780c */ /* 0x000fda0003f04070 */
[----:B------:R-:W-:Y:S05]  /*09e0*/  @P0 BRA `(.L_x_2) ;  /* 0x0000000400980947 */ /* 0x000fea0003800000 */
[----:B------:R-:W-:-:S04]  /*09f0*/  IMAD R3, R3, -0x21131993, RZ ;  /* 0xdeece66d03037824 */ /* 0x000fc800078e02ff */
[C---:B------:R-:W-:Y:S02]  /*0a00*/  IMAD R3, R6.reuse, 0x5, R3 ;  /* 0x0000000506037824 */ /* 0x040fe400078e0203 */
[----:B------:R-:W-:-:S04]  /*0a10*/  IMAD.WIDE.U32 R6, R6, -0x21131993, R4 ;  /* 0xdeece66d06067825 */ /* 0x000fc800078e0004 */
[----:B------:R-:W-:Y:S01]  /*0a20*/  IMAD.IADD R3, R7, 0x1, R3 ;  /* 0x0000000107037824 */ /* 0x000fe200078e0203 */
[----:B------:R-:W-:-:S04]  /*0a30*/  ISETP.GE.U32.AND P0, PT, R6, 0x66666667, PT ;  /* 0x666666670600780c */ /* 0x000fc80003f06070 */
[----:B------:R-:W-:-:S04]  /*0a40*/  LOP3.LUT R0, R3, 0xffff, RZ, 0xc0, !PT ;  /* 0x0000ffff03007812 */ /* 0x000fc800078ec0ff */
[----:B------:R-:W-:Y:S02]  /*0a50*/  ISETP.GE.U32.AND.EX P0, PT, R0, 0xe666, PT, P0 ;  /* 0x0000e6660000780c */ /* 0x000fe40003f06100 */
[----:B------:R-:W-:-:S11]  /*0a60*/  IADD3 R0, PT, PT, R8, 0x1, RZ ;  /* 0x0000000108007810 */ /* 0x000fd60007ffe0ff */
        /* <DEDUP_REMOVED lines=25> */
[----:B------:R-:W-:Y:S02]  /*0c00*/  IMAD R3, R3, -0x21131993, RZ ;  /* 0xdeece66d03037824 */ /* 0x000fe400078e02ff */
[----:B------:R-:W-:Y:S02]  /*0c10*/  VIADD R9, R0, 0x1 ;  /* 0x0000000100097836 */ /* 0x000fe40000000000 */
[C---:B------:R-:W-:Y:S02]  /*0c20*/  IMAD R3, R6.reuse, 0x5, R3 ;  /* 0x0000000506037824 */ /* 0x040fe400078e0203 */
[----:B------:R-:W-:-:S05]  /*0c30*/  IMAD.WIDE.U32 R6, R6, -0x21131993, R4 ;  /* 0xdeece66d06067825 */ /* 0x000fca00078e0004 */
[----:B------:R-:W-:Y:S02]  /*0c40*/  IADD3 R3, PT, PT, R7, R3, RZ ;  /* 0x0000000307037210 */ /* 0x000fe40007ffe0ff */
[----:B------:R-:W-:Y:S02]  /*0c50*/  ISETP.GE.U32.AND P0, PT, R6, 0x66666667, PT ;  /* 0x666666670600780c */ /* 0x000fe40003f06070 */
[----:B------:R-:W-:-:S04]  /*0c60*/  LOP3.LUT R8, R3, 0xffff, RZ, 0xc0, !PT ;  /* 0x0000ffff03087812 */ /* 0x000fc800078ec0ff */
[----:B------:R-:W-:-:S13]  /*0c70*/  ISETP.GE.U32.AND.EX P0, PT, R8, 0xe666, PT, P0 ;  /* 0x0000e6660800780c */ /* 0x000fda0003f06100 */
[----:B------:R-:W-:-:S04]  /*0c80*/  @P0 IADD3 R9, PT, PT, R0, RZ, RZ ;  /* 0x000000ff00090210 */ /* 0x000fc80007ffe0ff */
[----:B------:R-:W-:-:S13]  /*0c90*/  ISETP.GT.U32.AND P0, PT, R9, 0x1, PT ;  /* 0x000000010900780c */ /* 0x000fda0003f04070 */
[----:B------:R-:W-:Y:S05]  /*0ca0*/  @P0 BRA `(.L_x_2) ;  /* 0x0000000000e80947 */ /* 0x000fea0003800000 */
[----:B------:R-:W-:Y:S01]  /*0cb0*/  IMAD R3, R3, -0x21131993, RZ ;  /* 0xdeece66d03037824 */ /* 0x000fe200078e02ff */
[----:B------:R-:W-:-:S03]  /*0cc0*/  IADD3 R8, PT, PT, R9, 0x1, RZ ;  /* 0x0000000109087810 */ /* 0x000fc60007ffe0ff */
[C---:B------:R-:W-:Y:S02]  /*0cd0*/  IMAD R3, R6.reuse, 0x5, R3 ;  /* 0x0000000506037824 */ /* 0x040fe400078e0203 */
[----:B------:R-:W-:-:S04]  /*0ce0*/  IMAD.WIDE.U32 R6, R6, -0x21131993, R4 ;  /* 0xdeece66d06067825 */ /* 0x000fc800078e0004 */
[----:B------:R-:W-:Y:S01]  /*0cf0*/  IMAD.IADD R0, R7, 0x1, R3 ;  /* 0x0000000107007824 */ /* 0x000fe200078e0203 */
[----:B------:R-:W-:-:S04]  /*0d00*/  ISETP.GE.U32.AND P0, PT, R6, 0x66666667, PT ;  /* 0x666666670600780c */ /* 0x000fc80003f06070 */
[----:B------:R-:W-:-:S04]  /*0d10*/  LOP3.LUT R3, R0, 0xffff, RZ, 0xc0, !PT ;  /* 0x0000ffff00037812 */ /* 0x000fc800078ec0ff */
[----:B------:R-:W-:-:S13]  /*0d20*/  ISETP.GE.U32.AND.EX P0, PT, R3, 0xe666, PT, P0 ;  /* 0x0000e6660300780c */ /* 0x000fda0003f06100 */
[----:B------:R-:W-:-:S05]  /*0d30*/  @P0 IMAD.MOV R8, RZ, RZ, R9 ;  /* 0x000000ffff080224 */ /* 0x000fca00078e0209 */
[----:B------:R-:W-:-:S13]  /*0d40*/  ISETP.GT.U32.AND P0, PT, R8, 0x1, PT ;  /* 0x000000010800780c */ /* 0x000fda0003f04070 */
[----:B------:R-:W-:Y:S05]  /*0d50*/  @P0 BRA `(.L_x_2) ;  /* 0x0000000000bc0947 */ /* 0x000fea0003800000 */
[----:B------:R-:W-:Y:S02]  /*0d60*/  IMAD R3, R0, -0x21131993, RZ ;  /* 0xdeece66d00037824 */ /* 0x000fe400078e02ff */
[----:B------:R-:W-:-:S04]  /*0d70*/  IMAD.WIDE.U32 R4, R6, -0x21131993, R4 ;  /* 0xdeece66d06047825 */ /* 0x000fc800078e0004 */
[----:B------:R-:W-:Y:S01]  /*0d80*/  IMAD R3, R6, 0x5, R3 ;  /* 0x0000000506037824 */ /* 0x000fe200078e0203 */
[----:B------:R-:W-:Y:S01]  /*0d90*/  ISETP.GE.U32.AND P1, PT, R4, 0x66666667, PT ;  /* 0x666666670400780c */ /* 0x000fe20003f26070 */
[----:B------:R-:W-:-:S03]  /*0da0*/  IMAD.MOV.U32 R4, RZ, RZ, -0x6bd21946 ;  /* 0x942de6baff047424 */ /* 0x000fc600078e00ff */
[----:B------:R-:W-:Y:S01]  /*0db0*/  IADD3 R7, PT, PT, R5, R3, RZ ;  /* 0x0000000305077210 */ /* 0x000fe20007ffe0ff */
[----:B------:R-:W-:Y:S02]  /*0dc0*/  HFMA2 R5, -RZ, RZ, 0, 3.814697265625e-06 ;  /* 0x00000040ff057431 */ /* 0x000fe400000001ff */
[----:B------:R-:W-:-:S04]  /*0dd0*/  IMAD R3, R0, -0x4b9ff597, RZ ;  /* 0xb4600a6900037824 */ /* 0x000fc800078e02ff */
[C---:B------:R-:W-:Y:S02]  /*0de0*/  IMAD R3, R6.reuse, 0x7760bb20, R3 ;  /* 0x7760bb2006037824 */ /* 0x040fe400078e0203 */
[----:B------:R-:W-:-:S04]  /*0df0*/  IMAD.WIDE.U32 R4, R6, -0x4b9ff597, R4 ;  /* 0xb4600a6906047825 */ /* 0x000fc800078e0004 */
[----:B------:R-:W-:Y:S01]  /*0e00*/  IMAD.IADD R3, R5, 0x1, R3 ;  /* 0x0000000105037824 */ /* 0x000fe200078e0203 */
[----:B------:R-:W-:Y:S01]  /*0e10*/  ISETP.GE.U32.AND P0, PT, R4, 0x66666667, PT ;  /* 0x666666670400780c */ /* 0x000fe20003f06070 */
[----:B------:R-:W-:Y:S01]  /*0e20*/  IMAD.MOV.U32 R5, RZ, RZ, 0x21280aa8 ;  /* 0x21280aa8ff057424 */ /* 0x000fe200078e00ff */
[----:B------:R-:W-:Y:S01]  /*0e30*/  LOP3.LUT R4, R7, 0xffff, RZ, 0xc0, !PT ;  /* 0x0000ffff07047812 */ /* 0x000fe200078ec0ff */
[----:B------:R-:W-:Y:S01]  /*0e40*/  IMAD R7, R0, -0x42f53b4b, RZ ;  /* 0xbd0ac4b500077824 */ /* 0x000fe200078e02ff */
[----:B------:R-:W-:Y:S02]  /*0e50*/  LOP3.LUT R3, R3, 0xffff, RZ, 0xc0, !PT ;  /* 0x0000ffff03037812 */ /* 0x000fe400078ec0ff */
[----:B------:R-:W-:Y:S01]  /*0e60*/  ISETP.GE.U32.AND.EX P1, PT, R4, 0xe666, PT, P1 ;  /* 0x0000e6660400780c */ /* 0x000fe20003f26110 */
[----:B------:R-:W-:Y:S01]  /*0e70*/  IMAD R9, R6, 0x20c0d498, R7 ;  /* 0x20c0d49806097824 */ /* 0x000fe200078e0207 */
[----:B------:R-:W-:Y:S02]  /*0e80*/  MOV R4, 0x544e593d ;  /* 0x544e593d00047802 */ /* 0x000fe40000000f00 */
[----:B------:R-:W-:Y:S01]  /*0e90*/  ISETP.GE.U32.AND.EX P0, PT, R3, 0xe666, PT, P0 ;  /* 0x0000e6660300780c */ /* 0x000fe20003f06100 */
[----:B------:R-:W-:-:S02]  /*0ea0*/  VIADD R3, R8, 0x1 ;  /* 0x0000000108037836 */ /* 0x000fc40000000000 */
[----:B------:R-:W-:-:S05]  /*0eb0*/  IMAD.WIDE.U32 R6, R6, -0x42f53b4b, R4 ;  /* 0xbd0ac4b506067825 */ /* 0x000fca00078e0004 */
[----:B------:R-:W-:Y:S02]  /*0ec0*/  IADD3 R0, PT, PT, R7, R9, RZ ;  /* 0x0000000907007210 */ /* 0x000fe40007ffe0ff */
[----:B------:R-:W-:Y:S02]  /*0ed0*/  ISETP.GE.U32.AND P2, PT, R6, 0x66666667, PT ;  /* 0x666666670600780c */ /* 0x000fe40003f46070 */
[----:B------:R-:W-:Y:S02]  /*0ee0*/  LOP3.LUT R0, R0, 0xffff, RZ, 0xc0, !PT ;  /* 0x0000ffff00007812 */ /* 0x000fe400078ec0ff */
[----:B------:R-:W-:Y:S02]  /*0ef0*/  @P1 IADD3 R3, PT, PT, R8, RZ, RZ ;  /* 0x000000ff08031210 */ /* 0x000fe40007ffe0ff */
[----:B------:R-:W-:-:S03]  /*0f00*/  ISETP.GE.U32.AND.EX P1, PT, R0, 0xe666, PT, P2 ;  /* 0x0000e6660000780c */ /* 0x000fc60003f26120 */
[C---:B------:R-:W-:Y:S01]  /*0f10*/  VIADD R0, R3.reuse, 0x1 ;  /* 0x0000000103007836 */ /* 0x040fe20000000000 */
[----:B------:R-:W-:-:S05]  /*0f20*/  @P0 IADD3 R0, PT, PT, R3, RZ, RZ ;  /* 0x000000ff03000210 */ /* 0x000fca0007ffe0ff */
[----:B------:R-:W-:-:S04]  /*0f30*/  VIADD R3, R0, 0x1 ;  /* 0x0000000100037836 */ /* 0x000fc80000000000 */
[----:B------:R-:W-:-:S04]  /*0f40*/  @P1 IADD3 R3, PT, PT, R0, RZ, RZ ;  /* 0x000000ff00031210 */ /* 0x000fc80007ffe0ff */
[----:B------:R-:W-:-:S13]  /*0f50*/  ISETP.NE.AND P0, PT, R3, 0x1, PT ;  /* 0x000000010300780c */ /* 0x000fda0003f05270 */
[----:B------:R-:W-:Y:S05]  /*0f60*/  @P0 BRA `(.L_x_2) ;  /* 0x0000000000380947 */ /* 0x000fea0003800000 */
[----:B------:R-:W-:Y:S01]  /*0f70*/  MOV R8, 0x0 ;  /* 0x0000000000087802 */ /* 0x000fe20000000f00 */
[----:B------:R-:W-:Y:S01]  /*0f80*/  VIADD R0, R27, 0xfffffffa ;  /* 0xfffffffa1b007836 */ /* 0x000fe20000000000 */
[----:B------:R-:W-:Y:S01]  /*0f90*/  MOV R22, 0xb ;  /* 0x0000000b00167802 */ /* 0x000fe20000000f00 */
[----:B------:R0:W-:Y:S01]  /*0fa0*/  STL.64 [R1], R18 ;  /* 0x0000001201007387 */ /* 0x0001e20000100a00 */
[----:B------:R-:W1:Y:S01]  /*0fb0*/  LDCU.64 UR4, c[0x4][0x8] ;  /* 0x01000100ff0477ac */ /* 0x000e620008000a00 */
[----:B------:R-:W-:Y:S01]  /*0fc0*/  IMAD.MOV.U32 R6, RZ, RZ, R24 ;  /* 0x000000ffff067224 */ /* 0x000fe200078e0018 */
[----:B------:R-:W2:Y:S01]  /*0fd0*/  LDC.64 R8, c[0x4][R8] ;  /* 0x0100000008087b82 */ /* 0x000ea20000000a00 */
[----:B------:R0:W-:Y:S01]  /*0fe0*/  STL.64 [R1+0x8], R22 ;  /* 0x0000081601007387 */ /* 0x0001e20000100a00 */
[----:B------:R-:W-:-:S03]  /*0ff0*/  MOV R7, R2 ;  /* 0x0000000200077202 */ /* 0x000fc60000000f00 */
[----:B------:R0:W-:Y:S01]  /*1000*/  STL [R1+0x10], R0 ;  /* 0x0000100001007387 */ /* 0x0001e20000100800 */
[----:B-1----:R-:W-:Y:S01]  /*1010*/  IMAD.U32 R4, RZ, RZ, UR4 ;  /* 0x00000004ff047e24 */ /* 0x002fe2000f8e00ff */
[----:B0-----:R-:W-:-:S07]  /*1020*/  MOV R5, UR5 ;  /* 0x0000000500057c02 */ /* 0x001fce0008000f00 */
[----:B------:R-:W-:-:S07]  /*1030*/  LEPC R20, `(.L_x_2) ;  /* 0x000000001014794e */ /* 0x000fce0000000000 */
[----:B--2---:R-:W-:Y:S05]  /*1040*/  CALL.ABS.NOINC R8 ;  /* 0x0000000008007343 */ /* 0x004fea0003c00000 */
.L_x_2:
[----:B------:R-:W-:Y:S05]  /*1050*/  BSYNC.RECONVERGENT B6 ;  /* 0x0000000000067941 */ /* 0x000fea0003800200 */
.L_x_1:
[C---:B------:R-:W-:Y:S01]  /*1060*/  VIADD R3, R27.reuse, 0xfffffffa ;  /* 0xfffffffa1b037836 */ /* 0x040fe20000000000 */
[----:B------:R-:W-:Y:S01]  /*1070*/  IADD3 R27, PT, PT, R27, 0x1, RZ ;  /* 0x000000011b1b7810 */ /* 0x000fe20007ffe0ff */
[----:B------:R-:W-:-:S03]  /*1080*/  VIADD R26, R26, 0x1 ;  /* 0x000000011a1a7836 */ /* 0x000fc60000000000 */
[----:B------:R-:W-:-:S13]  /*1090*/  ISETP.GE.AND P0, PT, R3, R28, PT ;  /* 0x0000001c0300720c */ /* 0x000fda0003f06270 */
[----:B------:R-:W-:Y:S05]  /*10a0*/  @!P0 BRA `(.L_x_3) ;  /* 0xfffffff400648947 */ /* 0x000fea000383ffff */
[----:B------:R-:W-:Y:S05]  /*10b0*/  BSYNC.RECONVERGENT B7 ;  /* 0x0000000000077941 */ /* 0x000fea0003800200 */
.L_x_0:
[C---:B------:R-:W-:Y:S02]  /*10c0*/  ISETP.GE.AND P0, PT, R23.reuse, R30, PT ;  /* 0x0000001e1700720c */ /* 0x040fe40003f06270 */
[----:B------:R-:W-:-:S11]  /*10d0*/  IADD3 R23, PT, PT, R23, 0x1, RZ ;  /* 0x0000000117177810 */ /* 0x000fd60007ffe0ff */
[----:B------:R-:W-:Y:S05]  /*10e0*/  @!P0 BRA `(.L_x_4) ;  /* 0xfffffff400348947 */ /* 0x000fea000383ffff */
[----:B------:R-:W-:Y:S05]  /*10f0*/  EXIT ;  /* 0x000000000000794d */ /* 0x000fea0003800000 */
.L_x_5:
[----:B------:R-:W-:-:S00]  /*1100*/  BRA `(.L_x_5) ;  /* 0xfffffffc00fc7947 */ /* 0x000fc0000383ffff */
[----:B------:R-:W-:-:S00]  /*1110*/  NOP ;  /* 0x0000000000007918 */ /* 0x000fc00000000000 */
        /* <DEDUP_REMOVED lines=14> */
.L_x_6:


//--------------------- .nv.global.init           --------------------------
	.section	.nv.global.init,"aw",@progbits
.nv.global.init:
	.type		$str,@object
	.size		$str,(.L_0 - $str)
$str:
        /*0000*/ 	.byte	0x25, 0x6c, 0x6c, 0x75, 0x20, 0x25, 0x64, 0x20, 0x25, 0x64, 0x20, 0x25, 0x64, 0x0a, 0x00
.L_0:


//--------------------- .nv.shared.reserved.0     --------------------------
	.section	.nv.shared.reserved.0,"aw",@nobits
	.weak		__nv_reservedSMEM_offset_0_alias
	.size		__nv_reservedSMEM_offset_0_alias, 0, 64
	.other		__nv_reservedSMEM_offset_0_alias,@"STO_CUDA_RESERVED_SHARED STV_DEFAULT"
__nv_reservedSMEM_offset_0_alias:
	.zero		0
	.zero		64


//--------------------- .nv.constant0._Z10checkSeedsPyPiS0_ --------------------------
	.section	.nv.constant0._Z10checkSeedsPyPiS0_,"a",@progbits
	.sectionflags	@""
	.align	4
.nv.constant0._Z10checkSeedsPyPiS0_:
	.zero		920


//--------------------- SYMBOLS --------------------------

	.type		.nv.reservedSmem.offset0,@object
	.size		.nv.reservedSmem.offset0,0x4
	.type		vprintf,@function
